//
// Generated by NVIDIA NVVM Compiler
//
// Compiler Build ID: CL-36424714
// Cuda compilation tools, release 13.0, V13.0.88
// Based on NVVM 20.0.0
//

.version 9.0
.target sm_100
.address_size 64

	// .globl	avgpool_kernel

.visible .entry avgpool_kernel(
	.param .u64 .ptr .align 1 avgpool_kernel_param_0,
	.param .u64 .ptr .align 1 avgpool_kernel_param_1
)
.maxntid 1024
{
	.reg .b16 	%rs<3>;
	.reg .b32 	%r<30>;
	.reg .b32 	%f<52>;
	.reg .b64 	%rd<9>;

	ld.param.u64 	%rd1, [avgpool_kernel_param_0];
	ld.param.u64 	%rd2, [avgpool_kernel_param_1];
	cvta.to.global.u64 	%rd3, %rd1;
	mov.u32 	%r1, %ctaid.x;
	shl.b32 	%r2, %r1, 2;
	mov.u32 	%r3, %tid.x;
	shr.u32 	%r4, %r3, 8;
	or.b32  	%r5, %r2, %r4;
	mul.hi.u32 	%r6, %r5, -1851608123;
	shl.b32 	%r7, %r6, 11;
	or.b32  	%r8, %r7, %r3;
	shl.b32 	%r9, %r1, 3;
	shr.u32 	%r10, %r3, 7;
	or.b32  	%r11, %r9, %r10;
	mul.hi.u32 	%r12, %r11, -1851608123;
	shr.u32 	%r13, %r12, 8;
	mul.lo.s32 	%r14, %r13, 450;
	sub.s32 	%r15, %r11, %r14;
	cvt.u16.u32 	%rs1, %r15;
	mul.hi.u16 	%rs2, %rs1, 4370;
	mul.wide.u16 	%r16, %rs2, 8192;
	shl.b32 	%r17, %r1, 4;
	shr.u32 	%r18, %r3, 6;
	or.b32  	%r19, %r17, %r18;
	mul.hi.u32 	%r20, %r19, -2004318071;
	shr.u32 	%r21, %r20, 4;
	mul.lo.s32 	%r22, %r21, 30;
	sub.s32 	%r23, %r19, %r22;
	shl.b32 	%r24, %r23, 7;
	and.b32  	%r25, %r8, -262081;
	or.b32  	%r26, %r25, %r24;
	add.s32 	%r27, %r26, %r16;
	mul.wide.u32 	%rd4, %r27, 4;
	add.s64 	%rd5, %rd3, %rd4;
	ld.global.nc.f32 	%f1, [%rd5];
	add.f32 	%f2, %f1, 0f00000000;
	ld.global.nc.f32 	%f3, [%rd5+256];
	add.f32 	%f4, %f2, %f3;
	ld.global.nc.f32 	%f5, [%rd5+512];
	add.f32 	%f6, %f4, %f5;
	ld.global.nc.f32 	%f7, [%rd5+768];
	add.f32 	%f8, %f6, %f7;
	ld.global.nc.f32 	%f9, [%rd5+1024];
	add.f32 	%f10, %f8, %f9;
	ld.global.nc.f32 	%f11, [%rd5+16384];
	add.f32 	%f12, %f10, %f11;
	ld.global.nc.f32 	%f13, [%rd5+16640];
	add.f32 	%f14, %f12, %f13;
	ld.global.nc.f32 	%f15, [%rd5+16896];
	add.f32 	%f16, %f14, %f15;
	ld.global.nc.f32 	%f17, [%rd5+17152];
	add.f32 	%f18, %f16, %f17;
	ld.global.nc.f32 	%f19, [%rd5+17408];
	add.f32 	%f20, %f18, %f19;
	ld.global.nc.f32 	%f21, [%rd5+32768];
	add.f32 	%f22, %f20, %f21;
	ld.global.nc.f32 	%f23, [%rd5+33024];
	add.f32 	%f24, %f22, %f23;
	ld.global.nc.f32 	%f25, [%rd5+33280];
	add.f32 	%f26, %f24, %f25;
	ld.global.nc.f32 	%f27, [%rd5+33536];
	add.f32 	%f28, %f26, %f27;
	ld.global.nc.f32 	%f29, [%rd5+33792];
	add.f32 	%f30, %f28, %f29;
	ld.global.nc.f32 	%f31, [%rd5+49152];
	add.f32 	%f32, %f30, %f31;
	ld.global.nc.f32 	%f33, [%rd5+49408];
	add.f32 	%f34, %f32, %f33;
	ld.global.nc.f32 	%f35, [%rd5+49664];
	add.f32 	%f36, %f34, %f35;
	ld.global.nc.f32 	%f37, [%rd5+49920];
	add.f32 	%f38, %f36, %f37;
	ld.global.nc.f32 	%f39, [%rd5+50176];
	add.f32 	%f40, %f38, %f39;
	ld.global.nc.f32 	%f41, [%rd5+65536];
	add.f32 	%f42, %f40, %f41;
	ld.global.nc.f32 	%f43, [%rd5+65792];
	add.f32 	%f44, %f42, %f43;
	ld.global.nc.f32 	%f45, [%rd5+66048];
	add.f32 	%f46, %f44, %f45;
	ld.global.nc.f32 	%f47, [%rd5+66304];
	add.f32 	%f48, %f46, %f47;
	ld.global.nc.f32 	%f49, [%rd5+66560];
	add.f32 	%f50, %f48, %f49;
	cvta.to.global.u64 	%rd6, %rd2;
	mul.f32 	%f51, %f50, 0f3D23D70A;
	shl.b32 	%r28, %r1, 10;
	or.b32  	%r29, %r28, %r3;
	mul.wide.u32 	%rd7, %r29, 4;
	add.s64 	%rd8, %rd6, %rd7;
	st.global.f32 	[%rd8], %f51;
	ret;

}


// ===== COMPILED SASS (sm_100) =====

	.target	sm_100

	.elftype	@"ET_EXEC"


//--------------------- .note.nv.tkinfo           --------------------------
	.section	.note.nv.tkinfo,"",@"SHT_NOTE"
	.sectionflags	@"SHF_NOTE_NV_TKINFO"
	.tkinfo
        /*0018*/ 	.word	0x00000002
        /*0030*/ 	.string	""
        /*0030*/ 	.string	"ptxas"
        /*0030*/ 	.string	"Cuda compilation tools, release 13.0, V13.0.88"
        /*0030*/ 	.string	"Build cuda_13.0.r13.0/compiler.36424714_0"
        /*0030*/ 	.string	"-arch sm_100 -m 64 "



//--------------------- .note.nv.cuinfo           --------------------------
	.section	.note.nv.cuinfo,"",@"SHT_NOTE"
	.sectionflags	@"SHF_NOTE_NV_CUINFO"
        /*0018*/ 	.short	0x0002
        /*001a*/ 	.short	0x0064
        /*001c*/ 	.short	0x0082
	.zero		2


//--------------------- .nv.info                  --------------------------
	.section	.nv.info,"",@"SHT_CUDA_INFO"
	.align	4


	//----- nvinfo : EIATTR_REGCOUNT
	.align		4
        /*0000*/ 	.byte	0x04, 0x2f
        /*0002*/ 	.short	(.L_1 - .L_0)
	.align		4
.L_0:
        /*0004*/ 	.word	index@(avgpool_kernel)
        /*0008*/ 	.word	0x0000001f


	//----- nvinfo : EIATTR_FRAME_SIZE
	.align		4
.L_1:
        /*000c*/ 	.byte	0x04, 0x11
        /*000e*/ 	.short	(.L_3 - .L_2)
	.align		4
.L_2:
        /*0010*/ 	.word	index@(avgpool_kernel)
        /*0014*/ 	.word	0x00000000


	//----- nvinfo : EIATTR_MIN_STACK_SIZE
	.align		4
.L_3:
        /*0018*/ 	.byte	0x04, 0x12
        /*001a*/ 	.short	(.L_5 - .L_4)
	.align		4
.L_4:
        /*001c*/ 	.word	index@(avgpool_kernel)
        /*0020*/ 	.word	0x00000000
.L_5:


//--------------------- .nv.compat                --------------------------
	.section	.nv.compat,"",@"SHT_CUDA_COMPAT_INFO"
	.align	4
        /*0000*/ 	.byte	0x02, 0x09, 0x00, 0x00, 0x02, 0x02, 0x01, 0x00, 0x02, 0x05, 0x05, 0x00, 0x03, 0x07, 0x01, 0x01
        /*0010*/ 	.byte	0x02, 0x03, 0x00, 0x00, 0x02, 0x06, 0x01, 0x00, 0x04, 0x0b, 0x08, 0x00, 0x09, 0x00, 0x00, 0x00
        /*0020*/ 	.byte	0x00, 0x00, 0x00, 0x00


//--------------------- .nv.info.avgpool_kernel   --------------------------
	.section	.nv.info.avgpool_kernel,"",@"SHT_CUDA_INFO"
	.sectionflags	@""
	.align	4


	//----- nvinfo : EIATTR_CUDA_API_VERSION
	.align		4
        /*0000*/ 	.byte	0x04, 0x37
        /*0002*/ 	.short	(.L_7 - .L_6)
.L_6:
        /*0004*/ 	.word	0x00000082


	//----- nvinfo : EIATTR_KPARAM_INFO
	.align		4
.L_7:
        /*0008*/ 	.byte	0x04, 0x17
        /*000a*/ 	.short	(.L_9 - .L_8)
.L_8:
        /*000c*/ 	.word	0x00000000
        /*0010*/ 	.short	0x0001
        /*0012*/ 	.short	0x0008
        /*0014*/ 	.byte	0x00, 0xf5, 0x21, 0x00


	//----- nvinfo : EIATTR_KPARAM_INFO
	.align		4
.L_9:
        /*0018*/ 	.byte	0x04, 0x17
        /*001a*/ 	.short	(.L_11 - .L_10)
.L_10:
        /*001c*/ 	.word	0x00000000
        /*0020*/ 	.short	0x0000
        /*0022*/ 	.short	0x0000
        /*0024*/ 	.byte	0x00, 0xf5, 0x21, 0x00


	//----- nvinfo : EIATTR_SPARSE_MMA_MASK
	.align		4
.L_11:
        /*0028*/ 	.byte	0x03, 0x50
        /*002a*/ 	.short	0x0000


	//----- nvinfo : EIATTR_MAXREG_COUNT
	.align		4
        /*002c*/ 	.byte	0x03, 0x1b
        /*002e*/ 	.short	0x0040


	//----- nvinfo : EIATTR_MERCURY_ISA_VERSION
	.align		4
        /*0030*/ 	.byte	0x03, 0x5f
        /*0032*/ 	.short	0x0101


	//----- nvinfo : EIATTR_VRC_CTA_INIT_COUNT
	.align		4
        /*0034*/ 	.byte	0x02, 0x4a
	.zero		1
	.zero		1


	//----- nvinfo : EIATTR_EXIT_INSTR_OFFSETS
	.align		4
        /*0038*/ 	.byte	0x04, 0x1c
        /*003a*/ 	.short	(.L_13 - .L_12)


	//   ....[0]....
.L_12:
        /*003c*/ 	.word	0x00000560


	//----- nvinfo : EIATTR_MAX_THREADS
	.align		4
.L_13:
        /*0040*/ 	.byte	0x04, 0x05
        /*0042*/ 	.short	(.L_15 - .L_14)
.L_14:
        /*0044*/ 	.word	0x00000400
        /*0048*/ 	.word	0x00000001
        /*004c*/ 	.word	0x00000001


	//----- nvinfo : EIATTR_CBANK_PARAM_SIZE
	.align		4
.L_15:
        /*0050*/ 	.byte	0x03, 0x19
        /*0052*/ 	.short	0x0010


	//----- nvinfo : EIATTR_PARAM_CBANK
	.align		4
        /*0054*/ 	.byte	0x04, 0x0a
        /*0056*/ 	.short	(.L_17 - .L_16)
	.align		4
.L_16:
        /*0058*/ 	.word	index@(.nv.constant0.avgpool_kernel)
        /*005c*/ 	.short	0x0380
        /*005e*/ 	.short	0x0010


	//----- nvinfo : EIATTR_SW_WAR
	.align		4
.L_17:
        /*0060*/ 	.byte	0x04, 0x36
        /*0062*/ 	.short	(.L_19 - .L_18)
.L_18:
        /*0064*/ 	.word	0x00000008
.L_19:


//--------------------- .nv.callgraph             --------------------------
	.section	.nv.callgraph,"",@"SHT_CUDA_CALLGRAPH"
	.align	4
	.sectionentsize	8
	.align		4
        /*0000*/ 	.word	0x00000000
	.align		4
        /*0004*/ 	.word	0xffffffff
	.align		4
        /*0008*/ 	.word	0x00000000
	.align		4
        /*000c*/ 	.word	0xfffffffe
	.align		4
        /*0010*/ 	.word	0x00000000
	.align		4
        /*0014*/ 	.word	0xfffffffd
	.align		4
        /*0018*/ 	.word	0x00000000
	.align		4
        /*001c*/ 	.word	0xfffffffc


//--------------------- .text.avgpool_kernel      --------------------------
	.section	.text.avgpool_kernel,"ax",@progbits
	.align	128
        .global         avgpool_kernel
        .type           avgpool_kernel,@function
        .size           avgpool_kernel,(.L_x_1 - avgpool_kernel)
        .other          avgpool_kernel,@"STO_CUDA_ENTRY STV_DEFAULT"
avgpool_kernel:
.text.avgpool_kernel:
[----:B------:R-:W-:Y:S01]  /*0000*/  LDC R1, c[0x0][0x37c] ;  /* 0x0000df00ff017b82 */ /* 0x000fe20000000800 */
[----:B------:R-:W0:Y:S07]  /*0010*/  S2R R0, SR_TID.X ;  /* 0x0000000000007919 */ /* 0x000e2e0000002100 */
[----:B------:R-:W1:Y:S02]  /*0020*/  S2UR UR4, SR_CTAID.X ;  /* 0x00000000000479c3 */ /* 0x000e640000002500 */
[----:B-1----:R-:W-:-:S02]  /*0030*/  USHF.L.U32 UR5, UR4, 0x3, URZ ;  /* 0x0000000304057899 */ /* 0x002fc400080006ff */
[----:B------:R-:W-:Y:S01]  /*0040*/  USHF.L.U32 UR6, UR4, 0x4, URZ ;  /* 0x0000000404067899 */ /* 0x000fe200080006ff */
[--C-:B0-----:R-:W-:Y:S02]  /*0050*/  SHF.R.U32.HI R2, RZ, 0x7, R0.reuse ;  /* 0x00000007ff027819 */ /* 0x101fe40000011600 */
[----:B------:R-:W-:Y:S02]  /*0060*/  SHF.R.U32.HI R4, RZ, 0x6, R0 ;  /* 0x00000006ff047819 */ /* 0x000fe40000011600 */
[----:B------:R-:W-:Y:S01]  /*0070*/  LOP3.LUT R3, R2, UR5, RZ, 0xfc, !PT ;  /* 0x0000000502037c12 */ /* 0x000fe2000f8efcff */
[----:B------:R-:W-:Y:S01]  /*0080*/  USHF.L.U32 UR5, UR4, 0x2, URZ ;  /* 0x0000000204057899 */ /* 0x000fe200080006ff */
[----:B------:R-:W-:-:S04]  /*0090*/  LOP3.LUT R5, R4, UR6, RZ, 0xfc, !PT ;  /* 0x0000000604057c12 */ /* 0x000fc8000f8efcff */
[----:B------:R-:W0:Y:S01]  /*00a0*/  LDCU.64 UR6, c[0x0][0x358] ;  /* 0x00006b00ff0677ac */ /* 0x000e220008000a00 */
[----:B------:R-:W-:Y:S01]  /*00b0*/  SHF.R.U32.HI R2, RZ, 0x8, R0 ;  /* 0x00000008ff027819 */ /* 0x000fe20000011600 */
[----:B------:R-:W-:-:S03]  /*00c0*/  IMAD.HI.U32 R4, R3, -0x6e5d4c3b, RZ ;  /* 0x91a2b3c503047827 */ /* 0x000fc600078e00ff */
[----:B------:R-:W-:Y:S01]  /*00d0*/  LOP3.LUT R2, R2, UR5, RZ, 0xfc, !PT ;  /* 0x0000000502027c12 */ /* 0x000fe2000f8efcff */
[----:B------:R-:W-:Y:S01]  /*00e0*/  IMAD.HI.U32 R7, R5, -0x77777777, RZ ;  /* 0x8888888905077827 */ /* 0x000fe200078e00ff */
[----:B------:R-:W-:-:S03]  /*00f0*/  SHF.R.U32.HI R6, RZ, 0x8, R4 ;  /* 0x00000008ff067819 */ /* 0x000fc60000011604 */
[----:B------:R-:W-:Y:S01]  /*0100*/  IMAD.HI.U32 R4, R2, -0x6e5d4c3b, RZ ;  /* 0x91a2b3c502047827 */ /* 0x000fe200078e00ff */
[----:B------:R-:W-:-:S03]  /*0110*/  SHF.R.U32.HI R8, RZ, 0x4, R7 ;  /* 0x00000004ff087819 */ /* 0x000fc60000011607 */
[----:B------:R-:W-:Y:S02]  /*0120*/  IMAD R6, R6, -0x1c2, R3 ;  /* 0xfffffe3e06067824 */ /* 0x000fe400078e0203 */
[----:B------:R-:W1:Y:S01]  /*0130*/  LDC.64 R2, c[0x0][0x380] ;  /* 0x0000e000ff027b82 */ /* 0x000e620000000a00 */
[----:B------:R-:W-:Y:S01]  /*0140*/  IMAD R8, R8, -0x1e, R5 ;  /* 0xffffffe208087824 */ /* 0x000fe200078e0205 */
[----:B------:R-:W-:Y:S02]  /*0150*/  SHF.L.U32 R5, R4, 0xb, RZ ;  /* 0x0000000b04057819 */ /* 0x000fe400000006ff */
[----:B------:R-:W-:Y:S02]  /*0160*/  LOP3.LUT R6, R6, 0xffff, RZ, 0xc0, !PT ;  /* 0x0000ffff06067812 */ /* 0x000fe400078ec0ff */
[----:B------:R-:W-:Y:S02]  /*0170*/  LOP3.LUT R5, R5, 0xfffc003f, R0, 0xc8, !PT ;  /* 0xfffc003f05057812 */ /* 0x000fe400078ec800 */
[----:B------:R-:W-:Y:S01]  /*0180*/  SHF.L.U32 R8, R8, 0x7, RZ ;  /* 0x0000000708087819 */ /* 0x000fe200000006ff */
[----:B------:R-:W-:-:S03]  /*0190*/  IMAD R4, R6, 0x1112, RZ ;  /* 0x0000111206047824 */ /* 0x000fc600078e02ff */
[----:B------:R-:W-:Y:S02]  /*01a0*/  LOP3.LUT R5, R5, R8, RZ, 0xfc, !PT ;  /* 0x0000000805057212 */ /* 0x000fe400078efcff */
[----:B------:R-:W-:-:S04]  /*01b0*/  SHF.R.U32.HI R4, RZ, 0x10, R4 ;  /* 0x00000010ff047819 */ /* 0x000fc80000011604 */
[----:B------:R-:W-:-:S05]  /*01c0*/  LEA R5, R4, R5, 0xd ;  /* 0x0000000504057211 */ /* 0x000fca00078e68ff */
[----:B-1----:R-:W-:-:S05]  /*01d0*/  IMAD.WIDE.U32 R2, R5, 0x4, R2 ;  /* 0x0000000405027825 */ /* 0x002fca00078e0002 */
[----:B0-----:R-:W2:Y:S04]  /*01e0*/  LDG.E.CONSTANT R6, desc[UR6][R2.64] ;  /* 0x0000000602067981 */ /* 0x001ea8000c1e9900 */
[----:B------:R-:W3:Y:S04]  /*01f0*/  LDG.E.CONSTANT R26, desc[UR6][R2.64+0x100] ;  /* 0x00010006021a7981 */ /* 0x000ee8000c1e9900 */
[----:B------:R-:W4:Y:S04]  /*0200*/  LDG.E.CONSTANT R7, desc[UR6][R2.64+0x200] ;  /* 0x0002000602077981 */ /* 0x000f28000c1e9900 */
[----:B------:R-:W5:Y:S04]  /*0210*/  LDG.E.CONSTANT R24, desc[UR6][R2.64+0x300] ;  /* 0x0003000602187981 */ /* 0x000f68000c1e9900 */
        /* <DEDUP_REMOVED lines=17> */
[----:B------:R-:W5:Y:S01]  /*0330*/  LDG.E.CONSTANT R5, desc[UR6][R2.64+0x10100] ;  /* 0x0101000602057981 */ /* 0x000f62000c1e9900 */
[----:B--2---:R-:W-:-:S03]  /*0340*/  FADD R25, RZ, R6 ;  /* 0x00000006ff197221 */ /* 0x004fc60000000000 */
[----:B------:R-:W2:Y:S01]  /*0350*/  LDG.E.CONSTANT R6, desc[UR6][R2.64+0x10200] ;  /* 0x0102000602067981 */ /* 0x000ea2000c1e9900 */
[----:B---3--:R-:W-:-:S03]  /*0360*/  FADD R28, R25, R26 ;  /* 0x0000001a191c7221 */ /* 0x008fc60000000000 */
[----:B------:R-:W3:Y:S04]  /*0370*/  LDG.E.CONSTANT R25, desc[UR6][R2.64+0x10300] ;  /* 0x0103000602197981 */ /* 0x000ee8000c1e9900 */
[----:B------:R0:W3:Y:S01]  /*0380*/  LDG.E.CONSTANT R26, desc[UR6][R2.64+0x10400] ;  /* 0x01040006021a7981 */ /* 0x0000e2000c1e9900 */
[----:B----4-:R-:W-:Y:S01]  /*0390*/  FADD R7, R28, R7 ;  /* 0x000000071c077221 */ /* 0x010fe20000000000 */
[----:B------:R-:W-:-:S03]  /*03a0*/  USHF.L.U32 UR4, UR4, 0xa, URZ ;  /* 0x0000000a04047899 */ /* 0x000fc600080006ff */
[----:B-----5:R-:W-:-:S04]  /*03b0*/  FADD R24, R7, R24 ;  /* 0x0000001807187221 */ /* 0x020fc80000000000 */
[----:B------:R-:W-:Y:S01]  /*03c0*/  FADD R23, R24, R23 ;  /* 0x0000001718177221 */ /* 0x000fe20000000000 */
[----:B0-----:R-:W0:Y:S03]  /*03d0*/  LDC.64 R2, c[0x0][0x388] ;  /* 0x0000e200ff027b82 */ /* 0x001e260000000a00 */
[----:B------:R-:W-:-:S04]  /*03e0*/  FADD R22, R23, R22 ;  /* 0x0000001617167221 */ /* 0x000fc80000000000 */
        /* <DEDUP_REMOVED lines=16> */
[----:B--2---:R-:W-:Y:S01]  /*04f0*/  FADD R6, R5, R6 ;  /* 0x0000000605067221 */ /* 0x004fe20000000000 */
[----:B------:R-:W-:-:S03]  /*0500*/  LOP3.LUT R5, R0, UR4, RZ, 0xfc, !PT ;  /* 0x0000000400057c12 */ /* 0x000fc6000f8efcff */
[----:B---3--:R-:W-:Y:S02]  /*0510*/  FADD R25, R6, R25 ;  /* 0x0000001906197221 */ /* 0x008fe40000000000 */
[----:B0-----:R-:W-:-:S04]  /*0520*/  IMAD.WIDE.U32 R2, R5, 0x4, R2 ;  /* 0x0000000405027825 */ /* 0x001fc800078e0002 */
[----:B------:R-:W-:-:S04]  /*0530*/  FADD R25, R25, R26 ;  /* 0x0000001a19197221 */ /* 0x000fc80000000000 */
[----:B------:R-:W-:-:S05]  /*0540*/  FMUL R25, R25, 0.039999999105930328369 ;  /* 0x3d23d70a19197820 */ /* 0x000fca0000400000 */
[----:B------:R-:W-:Y:S01]  /*0550*/  STG.E desc[UR6][R2.64], R25 ;  /* 0x0000001902007986 */ /* 0x000fe2000c101906 */
[----:B------:R-:W-:Y:S05]  /*0560*/  EXIT ;  /* 0x000000000000794d */ /* 0x000fea0003800000 */
.L_x_0:
[----:B------:R-:W-:-:S00]  /*0570*/  BRA `(.L_x_0) ;  /* 0xfffffffc00fc7947 */ /* 0x000fc0000383ffff */
[----:B------:R-:W-:-:S00]  /*0580*/  NOP ;  /* 0x0000000000007918 */ /* 0x000fc00000000000 */
[----:B------:R-:W-:-:S00]  /*0590*/  NOP ;  /* 0x0000000000007918 */ /* 0x000fc00000000000 */
[----:B------:R-:W-:-:S00]  /*05a0*/  NOP ;  /* 0x0000000000007918 */ /* 0x000fc00000000000 */
[----:B------:R-:W-:-:S00]  /*05b0*/  NOP ;  /* 0x0000000000007918 */ /* 0x000fc00000000000 */
[----:B------:R-:W-:-:S00]  /*05c0*/  NOP ;  /* 0x0000000000007918 */ /* 0x000fc00000000000 */
[----:B------:R-:W-:-:S00]  /*05d0*/  NOP ;  /* 0x0000000000007918 */ /* 0x000fc00000000000 */
[----:B------:R-:W-:-:S00]  /*05e0*/  NOP ;  /* 0x0000000000007918 */ /* 0x000fc00000000000 */
[----:B------:R-:W-:-:S00]  /*05f0*/  NOP ;  /* 0x0000000000007918 */ /* 0x000fc00000000000 */
.L_x_1:


//--------------------- .nv.shared.reserved.0     --------------------------
	.section	.nv.shared.reserved.0,"aw",@nobits
	.weak		__nv_reservedSMEM_offset_0_alias
	.size		__nv_reservedSMEM_offset_0_alias, 0, 64
	.other		__nv_reservedSMEM_offset_0_alias,@"STO_CUDA_RESERVED_SHARED STV_DEFAULT"
__nv_reservedSMEM_offset_0_alias:
	.zero		0
	.zero		64


//--------------------- .nv.constant0.avgpool_kernel --------------------------
	.section	.nv.constant0.avgpool_kernel,"a",@progbits
	.sectionflags	@""
	.align	4
.nv.constant0.avgpool_kernel:
	.zero		912


//--------------------- SYMBOLS --------------------------

	.type		.nv.reservedSmem.offset0,@object
	.size		.nv.reservedSmem.offset0,0x4
